//
// Generated by NVIDIA NVVM Compiler
//
// Compiler Build ID: CL-36424714
// Cuda compilation tools, release 13.0, V13.0.88
// Based on NVVM 20.0.0
//

.version 9.0
.target sm_100
.address_size 64

	// .globl	_Z9fibonacciiPi
.func  (.param .b64 func_retval0) __internal_accurate_pow
(
	.param .b64 __internal_accurate_pow_param_0
)
;

.visible .entry _Z9fibonacciiPi(
	.param .u32 _Z9fibonacciiPi_param_0,
	.param .u64 .ptr .align 1 _Z9fibonacciiPi_param_1
)
{
	.reg .pred 	%p<4>;
	.reg .b32 	%r<8>;
	.reg .b64 	%rd<8>;
	.reg .b64 	%fd<14>;

	ld.param.u64 	%rd1, [_Z9fibonacciiPi_param_1];
	cvta.to.global.u64 	%rd2, %rd1;
	mov.u32 	%r1, %tid.x;
	cvt.rn.f64.u32 	%fd1, %r1;
	mov.f64 	%fd2, 0d3FF9E3779B97F4A8;
	{
	.reg .b32 %temp; 
	mov.b64 	{%temp, %r2}, %fd2;
	}
	{
	.reg .b32 %temp; 
	mov.b64 	{%temp, %r3}, %fd1;
	}
	shr.u32 	%r4, %r3, 20;
	and.b32  	%r5, %r4, 2047;
	add.s32 	%r6, %r5, -1012;
	mov.b64 	%rd3, %fd1;
	shl.b64 	%rd4, %rd3, %r6;
	setp.eq.s64 	%p1, %rd4, -9223372036854775808;
	{ // callseq 0, 0
	.param .b64 param0;
	st.param.f64 	[param0], %fd1;
	.param .b64 retval0;
	call.uni (retval0), 
	__internal_accurate_pow, 
	(
	param0
	);
	ld.param.f64 	%fd3, [retval0];
	} // callseq 0
	setp.lt.s32 	%p2, %r2, 0;
	neg.f64 	%fd5, %fd3;
	selp.f64 	%fd6, %fd5, %fd3, %p1;
	selp.f64 	%fd7, %fd6, %fd3, %p2;
	setp.eq.s32 	%p3, %r1, 0;
	div.rn.f64 	%fd8, %fd7, 0d4001E3779B97F4A8;
	selp.f64 	%fd9, 0d3FDC9F25C5BFEDD9, %fd8, %p3;
	mov.f64 	%fd10, 0d3FE0000000000000;
	copysign.f64 	%fd11, %fd9, %fd10;
	add.rz.f64 	%fd12, %fd9, %fd11;
	cvt.rzi.f64.f64 	%fd13, %fd12;
	cvt.rzi.s32.f64 	%r7, %fd13;
	mul.wide.u32 	%rd6, %r1, 4;
	add.s64 	%rd7, %rd2, %rd6;
	st.global.u32 	[%rd7], %r7;
	ret;

}
.func  (.param .b64 func_retval0) __internal_accurate_pow(
	.param .b64 __internal_accurate_pow_param_0
)
{
	.reg .pred 	%p<8>;
	.reg .b32 	%r<46>;
	.reg .b32 	%f<3>;
	.reg .b64 	%fd<109>;

	ld.param.f64 	%fd10, [__internal_accurate_pow_param_0];
	mov.f64 	%fd11, 0d3FF9E3779B97F4A8;
	{
	.reg .b32 %temp; 
	mov.b64 	{%temp, %r8}, %fd11;
	}
	{
	.reg .b32 %temp; 
	mov.b64 	{%r9, %temp}, %fd11;
	}
	shr.u32 	%r10, %r8, 20;
	setp.lt.u32 	%p1, %r8, 1048576;
	mov.f64 	%fd12, 0d4359E3779B97F4A8;
	{
	.reg .b32 %temp; 
	mov.b64 	{%temp, %r11}, %fd12;
	}
	{
	.reg .b32 %temp; 
	mov.b64 	{%r12, %temp}, %fd12;
	}
	shr.u32 	%r13, %r11, 20;
	add.s32 	%r14, %r13, -54;
	selp.b32 	%r15, %r12, %r9, %p1;
	selp.b32 	%r16, %r11, %r8, %p1;
	selp.b32 	%r1, %r14, %r10, %p1;
	add.s32 	%r45, %r1, -1023;
	and.b32  	%r17, %r16, -2146435073;
	or.b32  	%r18, %r17, 1072693248;
	mov.b64 	%fd107, {%r15, %r18};
	setp.lt.u32 	%p2, %r18, 1073127583;
	@%p2 bra 	$L__BB1_2;
	{
	.reg .b32 %temp; 
	mov.b64 	{%r19, %temp}, %fd107;
	}
	{
	.reg .b32 %temp; 
	mov.b64 	{%temp, %r20}, %fd107;
	}
	add.s32 	%r21, %r20, -1048576;
	mov.b64 	%fd107, {%r19, %r21};
	add.s32 	%r45, %r1, -1022;
$L__BB1_2:
	add.f64 	%fd13, %fd107, 0dBFF0000000000000;
	add.f64 	%fd14, %fd107, 0d3FF0000000000000;
	rcp.approx.ftz.f64 	%fd15, %fd14;
	neg.f64 	%fd16, %fd14;
	fma.rn.f64 	%fd17, %fd16, %fd15, 0d3FF0000000000000;
	fma.rn.f64 	%fd18, %fd17, %fd17, %fd17;
	fma.rn.f64 	%fd19, %fd18, %fd15, %fd15;
	mul.f64 	%fd20, %fd13, %fd19;
	fma.rn.f64 	%fd21, %fd13, %fd19, %fd20;
	mul.f64 	%fd22, %fd21, %fd21;
	fma.rn.f64 	%fd23, %fd22, 0d3EB0F5FF7D2CAFE2, 0d3ED0F5D241AD3B5A;
	fma.rn.f64 	%fd24, %fd23, %fd22, 0d3EF3B20A75488A3F;
	fma.rn.f64 	%fd25, %fd24, %fd22, 0d3F1745CDE4FAECD5;
	fma.rn.f64 	%fd26, %fd25, %fd22, 0d3F3C71C7258A578B;
	fma.rn.f64 	%fd27, %fd26, %fd22, 0d3F6249249242B910;
	fma.rn.f64 	%fd28, %fd27, %fd22, 0d3F89999999999DFB;
	sub.f64 	%fd29, %fd13, %fd21;
	add.f64 	%fd30, %fd29, %fd29;
	neg.f64 	%fd31, %fd21;
	fma.rn.f64 	%fd32, %fd31, %fd13, %fd30;
	mul.f64 	%fd33, %fd19, %fd32;
	fma.rn.f64 	%fd34, %fd22, %fd28, 0d3FB5555555555555;
	mov.f64 	%fd35, 0d3FB5555555555555;
	sub.f64 	%fd36, %fd35, %fd34;
	fma.rn.f64 	%fd37, %fd22, %fd28, %fd36;
	add.f64 	%fd38, %fd37, 0dBC46A4CB00B9E7B0;
	add.f64 	%fd39, %fd34, %fd38;
	sub.f64 	%fd40, %fd34, %fd39;
	add.f64 	%fd41, %fd38, %fd40;
	mul.rn.f64 	%fd42, %fd21, %fd21;
	neg.f64 	%fd43, %fd42;
	fma.rn.f64 	%fd44, %fd21, %fd21, %fd43;
	{
	.reg .b32 %temp; 
	mov.b64 	{%r22, %temp}, %fd33;
	}
	{
	.reg .b32 %temp; 
	mov.b64 	{%temp, %r23}, %fd33;
	}
	add.s32 	%r24, %r23, 1048576;
	mov.b64 	%fd45, {%r22, %r24};
	fma.rn.f64 	%fd46, %fd21, %fd45, %fd44;
	mul.rn.f64 	%fd47, %fd42, %fd21;
	neg.f64 	%fd48, %fd47;
	fma.rn.f64 	%fd49, %fd42, %fd21, %fd48;
	fma.rn.f64 	%fd50, %fd42, %fd33, %fd49;
	fma.rn.f64 	%fd51, %fd46, %fd21, %fd50;
	mul.rn.f64 	%fd52, %fd39, %fd47;
	neg.f64 	%fd53, %fd52;
	fma.rn.f64 	%fd54, %fd39, %fd47, %fd53;
	fma.rn.f64 	%fd55, %fd39, %fd51, %fd54;
	fma.rn.f64 	%fd56, %fd41, %fd47, %fd55;
	add.f64 	%fd57, %fd52, %fd56;
	sub.f64 	%fd58, %fd52, %fd57;
	add.f64 	%fd59, %fd56, %fd58;
	add.f64 	%fd60, %fd21, %fd57;
	sub.f64 	%fd61, %fd21, %fd60;
	add.f64 	%fd62, %fd57, %fd61;
	add.f64 	%fd63, %fd59, %fd62;
	add.f64 	%fd64, %fd33, %fd63;
	add.f64 	%fd65, %fd60, %fd64;
	sub.f64 	%fd66, %fd60, %fd65;
	add.f64 	%fd67, %fd64, %fd66;
	xor.b32  	%r25, %r45, -2147483648;
	mov.b32 	%r26, 1127219200;
	mov.b64 	%fd68, {%r25, %r26};
	mov.b32 	%r27, -2147483648;
	mov.b64 	%fd69, {%r27, %r26};
	sub.f64 	%fd70, %fd68, %fd69;
	fma.rn.f64 	%fd71, %fd70, 0d3FE62E42FEFA39EF, %fd65;
	fma.rn.f64 	%fd72, %fd70, 0dBFE62E42FEFA39EF, %fd71;
	sub.f64 	%fd73, %fd72, %fd65;
	sub.f64 	%fd74, %fd67, %fd73;
	fma.rn.f64 	%fd75, %fd70, 0d3C7ABC9E3B39803F, %fd74;
	add.f64 	%fd76, %fd71, %fd75;
	sub.f64 	%fd77, %fd71, %fd76;
	add.f64 	%fd78, %fd75, %fd77;
	{
	.reg .b32 %temp; 
	mov.b64 	{%temp, %r28}, %fd10;
	}
	{
	.reg .b32 %temp; 
	mov.b64 	{%r29, %temp}, %fd10;
	}
	shl.b32 	%r30, %r28, 1;
	setp.gt.u32 	%p3, %r30, -33554433;
	and.b32  	%r31, %r28, -15728641;
	selp.b32 	%r32, %r31, %r28, %p3;
	mov.b64 	%fd79, {%r29, %r32};
	mul.rn.f64 	%fd80, %fd76, %fd79;
	neg.f64 	%fd81, %fd80;
	fma.rn.f64 	%fd82, %fd76, %fd79, %fd81;
	fma.rn.f64 	%fd83, %fd78, %fd79, %fd82;
	add.f64 	%fd4, %fd80, %fd83;
	sub.f64 	%fd84, %fd80, %fd4;
	add.f64 	%fd5, %fd83, %fd84;
	fma.rn.f64 	%fd85, %fd4, 0d3FF71547652B82FE, 0d4338000000000000;
	{
	.reg .b32 %temp; 
	mov.b64 	{%r5, %temp}, %fd85;
	}
	mov.f64 	%fd86, 0dC338000000000000;
	add.rn.f64 	%fd87, %fd85, %fd86;
	fma.rn.f64 	%fd88, %fd87, 0dBFE62E42FEFA39EF, %fd4;
	fma.rn.f64 	%fd89, %fd87, 0dBC7ABC9E3B39803F, %fd88;
	fma.rn.f64 	%fd90, %fd89, 0d3E5ADE1569CE2BDF, 0d3E928AF3FCA213EA;
	fma.rn.f64 	%fd91, %fd90, %fd89, 0d3EC71DEE62401315;
	fma.rn.f64 	%fd92, %fd91, %fd89, 0d3EFA01997C89EB71;
	fma.rn.f64 	%fd93, %fd92, %fd89, 0d3F2A01A014761F65;
	fma.rn.f64 	%fd94, %fd93, %fd89, 0d3F56C16C1852B7AF;
	fma.rn.f64 	%fd95, %fd94, %fd89, 0d3F81111111122322;
	fma.rn.f64 	%fd96, %fd95, %fd89, 0d3FA55555555502A1;
	fma.rn.f64 	%fd97, %fd96, %fd89, 0d3FC5555555555511;
	fma.rn.f64 	%fd98, %fd97, %fd89, 0d3FE000000000000B;
	fma.rn.f64 	%fd99, %fd98, %fd89, 0d3FF0000000000000;
	fma.rn.f64 	%fd100, %fd99, %fd89, 0d3FF0000000000000;
	{
	.reg .b32 %temp; 
	mov.b64 	{%r6, %temp}, %fd100;
	}
	{
	.reg .b32 %temp; 
	mov.b64 	{%temp, %r7}, %fd100;
	}
	shl.b32 	%r33, %r5, 20;
	add.s32 	%r34, %r33, %r7;
	mov.b64 	%fd108, {%r6, %r34};
	{
	.reg .b32 %temp; 
	mov.b64 	{%temp, %r35}, %fd4;
	}
	mov.b32 	%f2, %r35;
	abs.f32 	%f1, %f2;
	setp.lt.f32 	%p4, %f1, 0f4086232B;
	@%p4 bra 	$L__BB1_5;
	setp.lt.f64 	%p5, %fd4, 0d0000000000000000;
	add.f64 	%fd101, %fd4, 0d7FF0000000000000;
	selp.f64 	%fd108, 0d0000000000000000, %fd101, %p5;
	setp.geu.f32 	%p6, %f1, 0f40874800;
	@%p6 bra 	$L__BB1_5;
	shr.u32 	%r36, %r5, 31;
	add.s32 	%r37, %r5, %r36;
	shr.s32 	%r38, %r37, 1;
	shl.b32 	%r39, %r38, 20;
	add.s32 	%r40, %r7, %r39;
	mov.b64 	%fd102, {%r6, %r40};
	sub.s32 	%r41, %r5, %r38;
	shl.b32 	%r42, %r41, 20;
	add.s32 	%r43, %r42, 1072693248;
	mov.b32 	%r44, 0;
	mov.b64 	%fd103, {%r44, %r43};
	mul.f64 	%fd108, %fd103, %fd102;
$L__BB1_5:
	abs.f64 	%fd104, %fd108;
	setp.eq.f64 	%p7, %fd104, 0d7FF0000000000000;
	fma.rn.f64 	%fd105, %fd108, %fd5, %fd108;
	selp.f64 	%fd106, %fd108, %fd105, %p7;
	st.param.f64 	[func_retval0], %fd106;
	ret;

}


// ===== COMPILED SASS (sm_100) =====

	.target	sm_100

	.elftype	@"ET_EXEC"


//--------------------- .note.nv.tkinfo           --------------------------
	.section	.note.nv.tkinfo,"",@"SHT_NOTE"
	.sectionflags	@"SHF_NOTE_NV_TKINFO"
	.tkinfo
        /*0018*/ 	.word	0x00000002
        /*0030*/ 	.string	""
        /*0030*/ 	.string	"ptxas"
        /*0030*/ 	.string	"Cuda compilation tools, release 13.0, V13.0.88"
        /*0030*/ 	.string	"Build cuda_13.0.r13.0/compiler.36424714_0"
        /*0030*/ 	.string	"-arch sm_100 -m 64 "



//--------------------- .note.nv.cuinfo           --------------------------
	.section	.note.nv.cuinfo,"",@"SHT_NOTE"
	.sectionflags	@"SHF_NOTE_NV_CUINFO"
        /*0018*/ 	.short	0x0002
        /*001a*/ 	.short	0x0064
        /*001c*/ 	.short	0x0082
	.zero		2


//--------------------- .nv.info                  --------------------------
	.section	.nv.info,"",@"SHT_CUDA_INFO"
	.align	4


	//----- nvinfo : EIATTR_REGCOUNT
	.align		4
        /*0000*/ 	.byte	0x04, 0x2f
        /*0002*/ 	.short	(.L_1 - .L_0)
	.align		4
.L_0:
        /*0004*/ 	.word	index@(_Z9fibonacciiPi)
        /*0008*/ 	.word	0x0000001c


	//----- nvinfo : EIATTR_FRAME_SIZE
	.align		4
.L_1:
        /*000c*/ 	.byte	0x04, 0x11
        /*000e*/ 	.short	(.L_3 - .L_2)
	.align		4
.L_2:
        /*0010*/ 	.word	index@($_Z9fibonacciiPi$__internal_accurate_pow)
        /*0014*/ 	.word	0x00000000


	//----- nvinfo : EIATTR_FRAME_SIZE
	.align		4
.L_3:
        /*0018*/ 	.byte	0x04, 0x11
        /*001a*/ 	.short	(.L_5 - .L_4)
	.align		4
.L_4:
        /*001c*/ 	.word	index@($__internal_0_$__cuda_sm20_div_rn_f64_full)
        /*0020*/ 	.word	0x00000000


	//----- nvinfo : EIATTR_FRAME_SIZE
	.align		4
.L_5:
        /*0024*/ 	.byte	0x04, 0x11
        /*0026*/ 	.short	(.L_7 - .L_6)
	.align		4
.L_6:
        /*0028*/ 	.word	index@(_Z9fibonacciiPi)
        /*002c*/ 	.word	0x00000000


	//----- nvinfo : EIATTR_MIN_STACK_SIZE
	.align		4
.L_7:
        /*0030*/ 	.byte	0x04, 0x12
        /*0032*/ 	.short	(.L_9 - .L_8)
	.align		4
.L_8:
        /*0034*/ 	.word	index@(_Z9fibonacciiPi)
        /*0038*/ 	.word	0x00000000
.L_9:


//--------------------- .nv.compat                --------------------------
	.section	.nv.compat,"",@"SHT_CUDA_COMPAT_INFO"
	.align	4
        /*0000*/ 	.byte	0x02, 0x09, 0x00, 0x00, 0x02, 0x02, 0x01, 0x00, 0x02, 0x05, 0x05, 0x00, 0x03, 0x07, 0x01, 0x01
        /*0010*/ 	.byte	0x02, 0x03, 0x00, 0x00, 0x02, 0x06, 0x01, 0x00, 0x04, 0x0b, 0x08, 0x00, 0x01, 0x00, 0x00, 0x00
        /*0020*/ 	.byte	0x00, 0x00, 0x00, 0x00


//--------------------- .nv.info._Z9fibonacciiPi  --------------------------
	.section	.nv.info._Z9fibonacciiPi,"",@"SHT_CUDA_INFO"
	.sectionflags	@""
	.align	4


	//----- nvinfo : EIATTR_CUDA_API_VERSION
	.align		4
        /*0000*/ 	.byte	0x04, 0x37
        /*0002*/ 	.short	(.L_11 - .L_10)
.L_10:
        /*0004*/ 	.word	0x00000082


	//----- nvinfo : EIATTR_KPARAM_INFO
	.align		4
.L_11:
        /*0008*/ 	.byte	0x04, 0x17
        /*000a*/ 	.short	(.L_13 - .L_12)
.L_12:
        /*000c*/ 	.word	0x00000000
        /*0010*/ 	.short	0x0001
        /*0012*/ 	.short	0x0008
        /*0014*/ 	.byte	0x00, 0xf5, 0x21, 0x00


	//----- nvinfo : EIATTR_KPARAM_INFO
	.align		4
.L_13:
        /*0018*/ 	.byte	0x04, 0x17
        /*001a*/ 	.short	(.L_15 - .L_14)
.L_14:
        /*001c*/ 	.word	0x00000000
        /*0020*/ 	.short	0x0000
        /*0022*/ 	.short	0x0000
        /*0024*/ 	.byte	0x00, 0xf0, 0x11, 0x00


	//----- nvinfo : EIATTR_SPARSE_MMA_MASK
	.align		4
.L_15:
        /*0028*/ 	.byte	0x03, 0x50
        /*002a*/ 	.short	0x0000


	//----- nvinfo : EIATTR_MAXREG_COUNT
	.align		4
        /*002c*/ 	.byte	0x03, 0x1b
        /*002e*/ 	.short	0x00ff


	//----- nvinfo : EIATTR_MERCURY_ISA_VERSION
	.align		4
        /*0030*/ 	.byte	0x03, 0x5f
        /*0032*/ 	.short	0x0101


	//----- nvinfo : EIATTR_VRC_CTA_INIT_COUNT
	.align		4
        /*0034*/ 	.byte	0x02, 0x4a
	.zero		1
	.zero		1


	//----- nvinfo : EIATTR_EXIT_INSTR_OFFSETS
	.align		4
        /*0038*/ 	.byte	0x04, 0x1c
        /*003a*/ 	.short	(.L_17 - .L_16)


	//   ....[0]....
.L_16:
        /*003c*/ 	.word	0x00000270


	//----- nvinfo : EIATTR_CRS_STACK_SIZE
	.align		4
.L_17:
        /*0040*/ 	.byte	0x04, 0x1e
        /*0042*/ 	.short	(.L_19 - .L_18)
.L_18:
        /*0044*/ 	.word	0x00000000


	//----- nvinfo : EIATTR_CBANK_PARAM_SIZE
	.align		4
.L_19:
        /*0048*/ 	.byte	0x03, 0x19
        /*004a*/ 	.short	0x0010


	//----- nvinfo : EIATTR_PARAM_CBANK
	.align		4
        /*004c*/ 	.byte	0x04, 0x0a
        /*004e*/ 	.short	(.L_21 - .L_20)
	.align		4
.L_20:
        /*0050*/ 	.word	index@(.nv.constant0._Z9fibonacciiPi)
        /*0054*/ 	.short	0x0380
        /*0056*/ 	.short	0x0010


	//----- nvinfo : EIATTR_SW_WAR
	.align		4
.L_21:
        /*0058*/ 	.byte	0x04, 0x36
        /*005a*/ 	.short	(.L_23 - .L_22)
.L_22:
        /*005c*/ 	.word	0x00000008
.L_23:


//--------------------- .nv.callgraph             --------------------------
	.section	.nv.callgraph,"",@"SHT_CUDA_CALLGRAPH"
	.align	4
	.sectionentsize	8
	.align		4
        /*0000*/ 	.word	0x00000000
	.align		4
        /*0004*/ 	.word	0xffffffff
	.align		4
        /*0008*/ 	.word	0x00000000
	.align		4
        /*000c*/ 	.word	0xfffffffe
	.align		4
        /*0010*/ 	.word	0x00000000
	.align		4
        /*0014*/ 	.word	0xfffffffd
	.align		4
        /*0018*/ 	.word	0x00000000
	.align		4
        /*001c*/ 	.word	0xfffffffc


//--------------------- .text._Z9fibonacciiPi     --------------------------
	.section	.text._Z9fibonacciiPi,"ax",@progbits
	.align	128
        .global         _Z9fibonacciiPi
        .type           _Z9fibonacciiPi,@function
        .size           _Z9fibonacciiPi,(.L_x_10 - _Z9fibonacciiPi)
        .other          _Z9fibonacciiPi,@"STO_CUDA_ENTRY STV_DEFAULT"
_Z9fibonacciiPi:
.text._Z9fibonacciiPi:
[----:B------:R-:W-:Y:S01]  /*0000*/  LDC R1, c[0x0][0x37c] ;  /* 0x0000df00ff017b82 */ /* 0x000fe20000000800 */
[----:B------:R-:W0:Y:S01]  /*0010*/  S2R R0, SR_TID.X ;  /* 0x0000000000007919 */ /* 0x000e220000002100 */
[----:B------:R-:W-:Y:S01]  /*0020*/  BSSY.RECONVERGENT B0, `(.L_x_0) ;  /* 0x0000004000007945 */ /* 0x000fe20003800200 */
[----:B------:R-:W-:Y:S01]  /*0030*/  MOV R4, 0x60 ;  /* 0x0000006000047802 */ /* 0x000fe20000000f00 */
[----:B0-----:R0:W1:Y:S06]  /*0040*/  I2F.F64.U32 R2, R0 ;  /* 0x0000000000027312 */ /* 0x00106c0000201800 */
[----:B01----:R-:W-:Y:S05]  /*0050*/  CALL.REL.NOINC `($_Z9fibonacciiPi$__internal_accurate_pow) ;  /* 0x0000000400d07944 */ /* 0x003fea0003c00000 */
[----:B------:R-:W-:Y:S05]  /*0060*/  BSYNC.RECONVERGENT B0 ;  /* 0x0000000000007941 */ /* 0x000fea0003800200 */
.L_x_0:
[----:B------:R-:W0:Y:S01]  /*0070*/  MUFU.RCP64H R3, 2.2360668182373046875 ;  /* 0x4001e37700037908 */ /* 0x000e220000001800 */
[----:B------:R-:W-:Y:S01]  /*0080*/  IMAD.MOV.U32 R6, RZ, RZ, -0x64680b58 ;  /* 0x9b97f4a8ff067424 */ /* 0x000fe200078e00ff */
[----:B------:R-:W-:Y:S01]  /*0090*/  FSETP.GEU.AND P2, PT, |R13|, 6.5827683646048100446e-37, PT ;  /* 0x036000000d00780b */ /* 0x000fe20003f4e200 */
[----:B------:R-:W-:Y:S01]  /*00a0*/  IMAD.MOV.U32 R7, RZ, RZ, 0x4001e377 ;  /* 0x4001e377ff077424 */ /* 0x000fe200078e00ff */
[----:B------:R-:W1:Y:S01]  /*00b0*/  LDCU.64 UR4, c[0x0][0x358] ;  /* 0x00006b00ff0477ac */ /* 0x000e620008000a00 */
[----:B------:R-:W-:Y:S01]  /*00c0*/  IMAD.MOV.U32 R2, RZ, RZ, 0x1 ;  /* 0x00000001ff027424 */ /* 0x000fe200078e00ff */
[----:B------:R-:W-:Y:S01]  /*00d0*/  BSSY.RECONVERGENT B0, `(.L_x_1) ;  /* 0x000000f000007945 */ /* 0x000fe20003800200 */
[----:B------:R-:W-:-:S04]  /*00e0*/  ISETP.NE.AND P1, PT, R0, RZ, PT ;  /* 0x000000ff0000720c */ /* 0x000fc80003f25270 */
[----:B0-----:R-:W-:-:S08]  /*00f0*/  DFMA R4, R2, -R6, 1 ;  /* 0x3ff000000204742b */ /* 0x001fd00000000806 */
[----:B------:R-:W-:-:S08]  /*0100*/  DFMA R4, R4, R4, R4 ;  /* 0x000000040404722b */ /* 0x000fd00000000004 */
[----:B------:R-:W-:-:S08]  /*0110*/  DFMA R4, R2, R4, R2 ;  /* 0x000000040204722b */ /* 0x000fd00000000002 */
[----:B------:R-:W-:-:S08]  /*0120*/  DFMA R2, R4, -R6, 1 ;  /* 0x3ff000000402742b */ /* 0x000fd00000000806 */
[----:B------:R-:W-:-:S08]  /*0130*/  DFMA R2, R4, R2, R4 ;  /* 0x000000020402722b */ /* 0x000fd00000000004 */
[----:B------:R-:W-:-:S08]  /*0140*/  DMUL R4, R12, R2 ;  /* 0x000000020c047228 */ /* 0x000fd00000000000 */
[----:B------:R-:W-:-:S08]  /*0150*/  DFMA R6, R4, -R6, R12 ;  /* 0x800000060406722b */ /* 0x000fd0000000000c */
[----:B------:R-:W-:-:S10]  /*0160*/  DFMA R2, R2, R6, R4 ;  /* 0x000000060202722b */ /* 0x000fd40000000004 */
[----:B------:R-:W-:-:S05]  /*0170*/  FFMA R4, RZ, 2.0295083522796630859, R3 ;  /* 0x4001e377ff047823 */ /* 0x000fca0000000003 */
[----:B------:R-:W-:-:S13]  /*0180*/  FSETP.GT.AND P0, PT, |R4|, 1.469367938527859385e-39, PT ;  /* 0x001000000400780b */ /* 0x000fda0003f04200 */
[----:B-1----:R-:W-:Y:S05]  /*0190*/  @P0 BRA P2, `(.L_x_2) ;  /* 0x0000000000080947 */ /* 0x002fea0001000000 */
[----:B------:R-:W-:-:S07]  /*01a0*/  MOV R6, 0x1c0 ;  /* 0x000001c000067802 */ /* 0x000fce0000000f00 */
[----:B------:R-:W-:Y:S05]  /*01b0*/  CALL.REL.NOINC `($__internal_0_$__cuda_sm20_div_rn_f64_full) ;  /* 0x0000000000307944 */ /* 0x000fea0003c00000 */
.L_x_2:
[----:B------:R-:W-:Y:S05]  /*01c0*/  BSYNC.RECONVERGENT B0 ;  /* 0x0000000000007941 */ /* 0x000fea0003800200 */
.L_x_1:
[----:B------:R-:W-:Y:S01]  /*01d0*/  FSEL R5, R3, 1.7236067056655883789, P1 ;  /* 0x3fdc9f2503057808 */ /* 0x000fe20000800000 */
[----:B------:R-:W-:Y:S01]  /*01e0*/  IMAD.MOV.U32 R3, RZ, RZ, 0x3fe00000 ;  /* 0x3fe00000ff037424 */ /* 0x000fe200078e00ff */
[----:B------:R-:W-:Y:S01]  /*01f0*/  FSEL R4, R2, -6141.73095703125, P1 ;  /* 0xc5bfedd902047808 */ /* 0x000fe20000800000 */
[----:B------:R-:W-:Y:S01]  /*0200*/  IMAD.MOV.U32 R2, RZ, RZ, RZ ;  /* 0x000000ffff027224 */ /* 0x000fe200078e00ff */
[----:B------:R-:W0:Y:S02]  /*0210*/  LDC.64 R6, c[0x0][0x388] ;  /* 0x0000e200ff067b82 */ /* 0x000e240000000a00 */
[----:B------:R-:W-:-:S06]  /*0220*/  LOP3.LUT R3, R3, 0x80000000, R5, 0xb8, !PT ;  /* 0x8000000003037812 */ /* 0x000fcc00078eb805 */
[----:B------:R-:W-:-:S10]  /*0230*/  DADD.RZ R2, R2, R4 ;  /* 0x0000000002027229 */ /* 0x000fd4000000c004 */
[----:B------:R-:W1:Y:S01]  /*0240*/  F2I.F64.TRUNC R3, R2 ;  /* 0x0000000200037311 */ /* 0x000e62000030d100 */
[----:B0-----:R-:W-:-:S05]  /*0250*/  IMAD.WIDE.U32 R4, R0, 0x4, R6 ;  /* 0x0000000400047825 */ /* 0x001fca00078e0006 */
[----:B-1----:R-:W-:Y:S01]  /*0260*/  STG.E desc[UR4][R4.64], R3 ;  /* 0x0000000304007986 */ /* 0x002fe2000c101904 */
[----:B------:R-:W-:Y:S05]  /*0270*/  EXIT ;  /* 0x000000000000794d */ /* 0x000fea0003800000 */
        .weak           $__internal_0_$__cuda_sm20_div_rn_f64_full
        .type           $__internal_0_$__cuda_sm20_div_rn_f64_full,@function
        .size           $__internal_0_$__cuda_sm20_div_rn_f64_full,($_Z9fibonacciiPi$__internal_accurate_pow - $__internal_0_$__cuda_sm20_div_rn_f64_full)
$__internal_0_$__cuda_sm20_div_rn_f64_full:
[----:B------:R-:W-:Y:S01]  /*0280*/  IMAD.MOV.U32 R3, RZ, RZ, 0x3ff1e377 ;  /* 0x3ff1e377ff037424 */ /* 0x000fe200078e00ff */
[----:B------:R-:W-:Y:S01]  /*0290*/  MOV R4, R12 ;  /* 0x0000000c00047202 */ /* 0x000fe20000000f00 */
[----:B------:R-:W-:Y:S01]  /*02a0*/  IMAD.MOV.U32 R2, RZ, RZ, -0x64680b58 ;  /* 0x9b97f4a8ff027424 */ /* 0x000fe200078e00ff */
[----:B------:R-:W-:Y:S01]  /*02b0*/  BSSY.RECONVERGENT B1, `(.L_x_3) ;  /* 0x000004a000017945 */ /* 0x000fe20003800200 */
[----:B------:R-:W0:Y:S01]  /*02c0*/  MUFU.RCP64H R9, R3 ;  /* 0x0000000300097308 */ /* 0x000e220000001800 */
[----:B------:R-:W-:Y:S02]  /*02d0*/  IMAD.MOV.U32 R8, RZ, RZ, 0x1 ;  /* 0x00000001ff087424 */ /* 0x000fe400078e00ff */
[----:B------:R-:W-:Y:S02]  /*02e0*/  IMAD.MOV.U32 R5, RZ, RZ, R13 ;  /* 0x000000ffff057224 */ /* 0x000fe400078e000d */
[----:B------:R-:W-:Y:S02]  /*02f0*/  IMAD.MOV.U32 R13, RZ, RZ, 0x1ca00000 ;  /* 0x1ca00000ff0d7424 */ /* 0x000fe400078e00ff */
[----:B------:R-:W-:Y:S01]  /*0300*/  IMAD.MOV.U32 R19, RZ, RZ, 0x40000000 ;  /* 0x40000000ff137424 */ /* 0x000fe200078e00ff */
[----:B------:R-:W-:-:S02]  /*0310*/  FSETP.GEU.AND P2, PT, |R5|, 1.469367938527859385e-39, PT ;  /* 0x001000000500780b */ /* 0x000fc40003f4e200 */
[----:B------:R-:W-:Y:S02]  /*0320*/  LOP3.LUT R7, R5, 0x7ff00000, RZ, 0xc0, !PT ;  /* 0x7ff0000005077812 */ /* 0x000fe400078ec0ff */
[----:B------:R-:W-:Y:S02]  /*0330*/  IADD3 R20, PT, PT, R19, -0x1, RZ ;  /* 0xffffffff13147810 */ /* 0x000fe40007ffe0ff */
[----:B------:R-:W-:Y:S01]  /*0340*/  ISETP.GE.U32.AND P0, PT, R7, 0x40000000, PT ;  /* 0x400000000700780c */ /* 0x000fe20003f06070 */
[----:B------:R-:W-:Y:S01]  /*0350*/  IMAD.MOV.U32 R18, RZ, RZ, R7 ;  /* 0x000000ffff127224 */ /* 0x000fe200078e0007 */
[----:B0-----:R-:W-:Y:S02]  /*0360*/  DFMA R10, R8, -R2, 1 ;  /* 0x3ff00000080a742b */ /* 0x001fe40000000802 */
[----:B------:R-:W-:-:S06]  /*0370*/  SEL R13, R13, 0x63400000, !P0 ;  /* 0x634000000d0d7807 */ /* 0x000fcc0004000000 */
[----:B------:R-:W-:-:S08]  /*0380*/  DFMA R10, R10, R10, R10 ;  /* 0x0000000a0a0a722b */ /* 0x000fd0000000000a */
[----:B------:R-:W-:Y:S01]  /*0390*/  DFMA R14, R8, R10, R8 ;  /* 0x0000000a080e722b */ /* 0x000fe20000000008 */
[C-C-:B------:R-:W-:Y:S01]  /*03a0*/  @!P2 LOP3.LUT R10, R13.reuse, 0x80000000, R5.reuse, 0xf8, !PT ;  /* 0x800000000d0aa812 */ /* 0x140fe200078ef805 */
[----:B------:R-:W-:Y:S01]  /*03b0*/  IMAD.MOV.U32 R8, RZ, RZ, R4 ;  /* 0x000000ffff087224 */ /* 0x000fe200078e0004 */
[----:B------:R-:W-:Y:S02]  /*03c0*/  LOP3.LUT R9, R13, 0x800fffff, R5, 0xf8, !PT ;  /* 0x800fffff0d097812 */ /* 0x000fe400078ef805 */
[----:B------:R-:W-:Y:S01]  /*03d0*/  @!P2 LOP3.LUT R11, R10, 0x100000, RZ, 0xfc, !PT ;  /* 0x001000000a0ba812 */ /* 0x000fe200078efcff */
[----:B------:R-:W-:Y:S02]  /*03e0*/  @!P2 IMAD.MOV.U32 R10, RZ, RZ, RZ ;  /* 0x000000ffff0aa224 */ /* 0x000fe400078e00ff */
[----:B------:R-:W-:-:S04]  /*03f0*/  DFMA R16, R14, -R2, 1 ;  /* 0x3ff000000e10742b */ /* 0x000fc80000000802 */
[----:B------:R-:W-:-:S04]  /*0400*/  @!P2 DFMA R8, R8, 2, -R10 ;  /* 0x400000000808a82b */ /* 0x000fc8000000080a */
[----:B------:R-:W-:-:S06]  /*0410*/  DFMA R16, R14, R16, R14 ;  /* 0x000000100e10722b */ /* 0x000fcc000000000e */
[----:B------:R-:W-:Y:S02]  /*0420*/  @!P2 LOP3.LUT R18, R9, 0x7ff00000, RZ, 0xc0, !PT ;  /* 0x7ff000000912a812 */ /* 0x000fe400078ec0ff */
[----:B------:R-:W-:-:S03]  /*0430*/  DMUL R10, R16, R8 ;  /* 0x00000008100a7228 */ /* 0x000fc60000000000 */
[----:B------:R-:W-:-:S05]  /*0440*/  VIADD R12, R18, 0xffffffff ;  /* 0xffffffff120c7836 */ /* 0x000fca0000000000 */
[----:B------:R-:W-:Y:S01]  /*0450*/  DFMA R14, R10, -R2, R8 ;  /* 0x800000020a0e722b */ /* 0x000fe20000000008 */
[----:B------:R-:W-:-:S04]  /*0460*/  ISETP.GT.U32.AND P0, PT, R12, 0x7feffffe, PT ;  /* 0x7feffffe0c00780c */ /* 0x000fc80003f04070 */
[----:B------:R-:W-:-:S03]  /*0470*/  ISETP.GT.U32.OR P0, PT, R20, 0x7feffffe, P0 ;  /* 0x7feffffe1400780c */ /* 0x000fc60000704470 */
[----:B------:R-:W-:-:S10]  /*0480*/  DFMA R10, R16, R14, R10 ;  /* 0x0000000e100a722b */ /* 0x000fd4000000000a */
[----:B------:R-:W-:Y:S05]  /*0490*/  @P0 BRA `(.L_x_4) ;  /* 0x0000000000680947 */ /* 0x000fea0003800000 */
[----:B------:R-:W-:-:S05]  /*04a0*/  IMAD.MOV.U32 R4, RZ, RZ, 0x40000000 ;  /* 0x40000000ff047424 */ /* 0x000fca00078e00ff */
[----:B------:R-:W-:-:S04]  /*04b0*/  VIADDMNMX R7, R7, -R4, 0xb9600000, !PT ;  /* 0xb960000007077446 */ /* 0x000fc80007800904 */
[----:B------:R-:W-:-:S05]  /*04c0*/  VIMNMX R4, PT, PT, R7, 0x46a00000, PT ;  /* 0x46a0000007047848 */ /* 0x000fca0003fe0100 */
[----:B------:R-:W-:Y:S02]  /*04d0*/  IMAD.IADD R14, R4, 0x1, -R13 ;  /* 0x00000001040e7824 */ /* 0x000fe400078e0a0d */
[----:B------:R-:W-:Y:S02]  /*04e0*/  IMAD.MOV.U32 R4, RZ, RZ, RZ ;  /* 0x000000ffff047224 */ /* 0x000fe400078e00ff */
[----:B------:R-:W-:-:S06]  /*04f0*/  VIADD R5, R14, 0x7fe00000 ;  /* 0x7fe000000e057836 */ /* 0x000fcc0000000000 */
[----:B------:R-:W-:-:S10]  /*0500*/  DMUL R12, R10, R4 ;  /* 0x000000040a0c7228 */ /* 0x000fd40000000000 */
[----:B------:R-:W-:-:S13]  /*0510*/  FSETP.GTU.AND P0, PT, |R13|, 1.469367938527859385e-39, PT ;  /* 0x001000000d00780b */ /* 0x000fda0003f0c200 */
[----:B------:R-:W-:Y:S05]  /*0520*/  @P0 BRA `(.L_x_5) ;  /* 0x0000000000880947 */ /* 0x000fea0003800000 */
[----:B------:R-:W-:Y:S01]  /*0530*/  DFMA R2, R10, -R2, R8 ;  /* 0x800000020a02722b */ /* 0x000fe20000000008 */
[----:B------:R-:W-:-:S09]  /*0540*/  IMAD.MOV.U32 R4, RZ, RZ, RZ ;  /* 0x000000ffff047224 */ /* 0x000fd200078e00ff */
[C---:B------:R-:W-:Y:S02]  /*0550*/  FSETP.NEU.AND P0, PT, R3.reuse, RZ, PT ;  /* 0x000000ff0300720b */ /* 0x040fe40003f0d000 */
[----:B------:R-:W-:-:S04]  /*0560*/  LOP3.LUT R2, R3, 0x4001e377, RZ, 0x3c, !PT ;  /* 0x4001e37703027812 */ /* 0x000fc800078e3cff */
[----:B------:R-:W-:-:S04]  /*0570*/  LOP3.LUT R7, R2, 0x80000000, RZ, 0xc0, !PT ;  /* 0x8000000002077812 */ /* 0x000fc800078ec0ff */
[----:B------:R-:W-:-:S03]  /*0580*/  LOP3.LUT R5, R7, R5, RZ, 0xfc, !PT ;  /* 0x0000000507057212 */ /* 0x000fc600078efcff */
[----:B------:R-:W-:Y:S05]  /*0590*/  @!P0 BRA `(.L_x_5) ;  /* 0x00000000006c8947 */ /* 0x000fea0003800000 */
[----:B------:R-:W-:Y:S01]  /*05a0*/  IMAD.MOV R3, RZ, RZ, -R14 ;  /* 0x000000ffff037224 */ /* 0x000fe200078e0a0e */
[----:B------:R-:W-:Y:S01]  /*05b0*/  DMUL.RP R4, R10, R4 ;  /* 0x000000040a047228 */ /* 0x000fe20000008000 */
[----:B------:R-:W-:-:S06]  /*05c0*/  IMAD.MOV.U32 R2, RZ, RZ, RZ ;  /* 0x000000ffff027224 */ /* 0x000fcc00078e00ff */
[----:B------:R-:W-:-:S03]  /*05d0*/  DFMA R2, R12, -R2, R10 ;  /* 0x800000020c02722b */ /* 0x000fc6000000000a */
[----:B------:R-:W-:-:S03]  /*05e0*/  LOP3.LUT R7, R5, R7, RZ, 0x3c, !PT ;  /* 0x0000000705077212 */ /* 0x000fc600078e3cff */
[----:B------:R-:W-:-:S04]  /*05f0*/  IADD3 R2, PT, PT, -R14, -0x43300000, RZ ;  /* 0xbcd000000e027810 */ /* 0x000fc80007ffe1ff */
[----:B------:R-:W-:-:S04]  /*0600*/  FSETP.NEU.AND P0, PT, |R3|, R2, PT ;  /* 0x000000020300720b */ /* 0x000fc80003f0d200 */
[----:B------:R-:W-:Y:S02]  /*0610*/  FSEL R12, R4, R12, !P0 ;  /* 0x0000000c040c7208 */ /* 0x000fe40004000000 */
[----:B------:R-:W-:Y:S01]  /*0620*/  FSEL R13, R7, R13, !P0 ;  /* 0x0000000d070d7208 */ /* 0x000fe20004000000 */
[----:B------:R-:W-:Y:S06]  /*0630*/  BRA `(.L_x_5) ;  /* 0x0000000000447947 */ /* 0x000fec0003800000 */
.L_x_4:
[----:B------:R-:W-:-:S14]  /*0640*/  DSETP.NAN.AND P0, PT, R4, R4, PT ;  /* 0x000000040400722a */ /* 0x000fdc0003f08000 */
[----:B------:R-:W-:Y:S05]  /*0650*/  @P0 BRA `(.L_x_6) ;  /* 0x0000000000340947 */ /* 0x000fea0003800000 */
[----:B------:R-:W-:Y:S01]  /*0660*/  ISETP.NE.AND P0, PT, R18, R19, PT ;  /* 0x000000131200720c */ /* 0x000fe20003f05270 */
[----:B------:R-:W-:Y:S01]  /*0670*/  IMAD.MOV.U32 R13, RZ, RZ, -0x80000 ;  /* 0xfff80000ff0d7424 */ /* 0x000fe200078e00ff */
[----:B------:R-:W-:-:S11]  /*0680*/  MOV R12, 0x0 ;  /* 0x00000000000c7802 */ /* 0x000fd60000000f00 */
[----:B------:R-:W-:Y:S05]  /*0690*/  @!P0 BRA `(.L_x_5) ;  /* 0x00000000002c8947 */ /* 0x000fea0003800000 */
[----:B------:R-:W-:Y:S02]  /*06a0*/  ISETP.NE.AND P0, PT, R18, 0x7ff00000, PT ;  /* 0x7ff000001200780c */ /* 0x000fe40003f05270 */
[----:B------:R-:W-:Y:S02]  /*06b0*/  LOP3.LUT R4, R5, 0x4001e377, RZ, 0x3c, !PT ;  /* 0x4001e37705047812 */ /* 0x000fe400078e3cff */
[----:B------:R-:W-:Y:S02]  /*06c0*/  ISETP.EQ.OR P0, PT, R19, RZ, !P0 ;  /* 0x000000ff1300720c */ /* 0x000fe40004702670 */
[----:B------:R-:W-:-:S11]  /*06d0*/  LOP3.LUT R13, R4, 0x80000000, RZ, 0xc0, !PT ;  /* 0x80000000040d7812 */ /* 0x000fd600078ec0ff */
[----:B------:R-:W-:Y:S01]  /*06e0*/  @P0 LOP3.LUT R2, R13, 0x7ff00000, RZ, 0xfc, !PT ;  /* 0x7ff000000d020812 */ /* 0x000fe200078efcff */
[----:B------:R-:W-:Y:S02]  /*06f0*/  @!P0 IMAD.MOV.U32 R12, RZ, RZ, RZ ;  /* 0x000000ffff0c8224 */ /* 0x000fe400078e00ff */
[----:B------:R-:W-:Y:S02]  /*0700*/  @P0 IMAD.MOV.U32 R12, RZ, RZ, RZ ;  /* 0x000000ffff0c0224 */ /* 0x000fe400078e00ff */
[----:B------:R-:W-:Y:S01]  /*0710*/  @P0 IMAD.MOV.U32 R13, RZ, RZ, R2 ;  /* 0x000000ffff0d0224 */ /* 0x000fe200078e0002 */
[----:B------:R-:W-:Y:S06]  /*0720*/  BRA `(.L_x_5) ;  /* 0x0000000000087947 */ /* 0x000fec0003800000 */
.L_x_6:
[----:B------:R-:W-:Y:S01]  /*0730*/  LOP3.LUT R13, R5, 0x80000, RZ, 0xfc, !PT ;  /* 0x00080000050d7812 */ /* 0x000fe200078efcff */
[----:B------:R-:W-:-:S07]  /*0740*/  IMAD.MOV.U32 R12, RZ, RZ, R4 ;  /* 0x000000ffff0c7224 */ /* 0x000fce00078e0004 */
.L_x_5:
[----:B------:R-:W-:Y:S05]  /*0750*/  BSYNC.RECONVERGENT B1 ;  /* 0x0000000000017941 */ /* 0x000fea0003800200 */
.L_x_3:
[----:B------:R-:W-:Y:S01]  /*0760*/  IMAD.MOV.U32 R7, RZ, RZ, 0x0 ;  /* 0x00000000ff077424 */ /* 0x000fe200078e00ff */
[----:B------:R-:W-:Y:S01]  /*0770*/  MOV R3, R13 ;  /* 0x0000000d00037202 */ /* 0x000fe20000000f00 */
[----:B------:R-:W-:Y:S02]  /*0780*/  IMAD.MOV.U32 R2, RZ, RZ, R12 ;  /* 0x000000ffff027224 */ /* 0x000fe400078e000c */
[----:B------:R-:W-:Y:S05]  /*0790*/  RET.REL.NODEC R6 `(_Z9fibonacciiPi) ;  /* 0xfffffff806187950 */ /* 0x000fea0003c3ffff */
        .type           $_Z9fibonacciiPi$__internal_accurate_pow,@function
        .size           $_Z9fibonacciiPi$__internal_accurate_pow,(.L_x_10 - $_Z9fibonacciiPi$__internal_accurate_pow)
$_Z9fibonacciiPi$__internal_accurate_pow:
[----:B------:R-:W0:Y:S01]  /*07a0*/  MUFU.RCP64H R9, 1.8090162277221679688 ;  /* 0x3ffcf1bb00097908 */ /* 0x000e220000001800 */
[----:B------:R-:W-:Y:S01]  /*07b0*/  IMAD.MOV.U32 R6, RZ, RZ, -0x323405ac ;  /* 0xcdcbfa54ff067424 */ /* 0x000fe200078e00ff */
[----:B------:R-:W-:Y:S01]  /*07c0*/  UMOV UR4, 0x91a02d60 ;  /* 0x91a02d6000047882 */ /* 0x000fe20000000000 */
[----:B------:R-:W-:Y:S01]  /*07d0*/  IMAD.MOV.U32 R7, RZ, RZ, 0x3ffcf1bb ;  /* 0x3ffcf1bbff077424 */ /* 0x000fe200078e00ff */
[----:B------:R-:W-:Y:S01]  /*07e0*/  UMOV UR5, 0x3fc87221 ;  /* 0x3fc8722100057882 */ /* 0x000fe20000000000 */
[----:B------:R-:W-:Y:S01]  /*07f0*/  IMAD.MOV.U32 R8, RZ, RZ, RZ ;  /* 0x000000ffff087224 */ /* 0x000fe200078e00ff */
[----:B------:R-:W-:Y:S01]  /*0800*/  UMOV UR6, 0x7d2cafe2 ;  /* 0x7d2cafe200067882 */ /* 0x000fe20000000000 */
[----:B------:R-:W-:Y:S01]  /*0810*/  IMAD.MOV.U32 R12, RZ, RZ, 0x41ad3b5a ;  /* 0x41ad3b5aff0c7424 */ /* 0x000fe200078e00ff */
[----:B------:R-:W-:Y:S01]  /*0820*/  UMOV UR7, 0x3eb0f5ff ;  /* 0x3eb0f5ff00077882 */ /* 0x000fe20000000000 */
[----:B------:R-:W-:Y:S02]  /*0830*/  IMAD.MOV.U32 R13, RZ, RZ, 0x3ed0f5d2 ;  /* 0x3ed0f5d2ff0d7424 */ /* 0x000fe400078e00ff */
[----:B------:R-:W-:-:S05]  /*0840*/  IMAD.SHL.U32 R5, R3, 0x2, RZ ;  /* 0x0000000203057824 */ /* 0x000fca00078e00ff */
[----:B------:R-:W-:Y:S01]  /*0850*/  ISETP.GT.U32.AND P0, PT, R5, -0x2000001, PT ;  /* 0xfdffffff0500780c */ /* 0x000fe20003f04070 */
[----:B0-----:R-:W-:-:S08]  /*0860*/  DFMA R6, R8, -R6, 1 ;  /* 0x3ff000000806742b */ /* 0x001fd00000000806 */
[----:B------:R-:W-:-:S08]  /*0870*/  DFMA R6, R6, R6, R6 ;  /* 0x000000060606722b */ /* 0x000fd00000000006 */
[----:B------:R-:W-:-:S08]  /*0880*/  DFMA R8, R8, R6, R8 ;  /* 0x000000060808722b */ /* 0x000fd00000000008 */
[----:B------:R-:W-:-:S08]  /*0890*/  DMUL R6, R8, -UR4 ;  /* 0x8000000408067c28 */ /* 0x000fd00008000000 */
[----:B------:R-:W-:-:S08]  /*08a0*/  DFMA R6, R8, -UR4, R6 ;  /* 0x8000000408067c2b */ /* 0x000fd00008000006 */
[C---:B------:R-:W-:Y:S02]  /*08b0*/  DMUL R10, R6.reuse, R6 ;  /* 0x00000006060a7228 */ /* 0x040fe40000000000 */
[----:B------:R-:W-:-:S06]  /*08c0*/  DADD R14, -R6, -UR4 ;  /* 0x80000004060e7e29 */ /* 0x000fcc0008000100 */
[----:B------:R-:W-:Y:S01]  /*08d0*/  DFMA R12, R10, UR6, R12 ;  /* 0x000000060a0c7c2b */ /* 0x000fe2000800000c */
[----:B------:R-:W-:Y:S01]  /*08e0*/  UMOV UR6, 0x75488a3f ;  /* 0x75488a3f00067882 */ /* 0x000fe20000000000 */
[----:B------:R-:W-:Y:S01]  /*08f0*/  UMOV UR7, 0x3ef3b20a ;  /* 0x3ef3b20a00077882 */ /* 0x000fe20000000000 */
[----:B------:R-:W-:Y:S02]  /*0900*/  DADD R18, R14, R14 ;  /* 0x000000000e127229 */ /* 0x000fe4000000000e */
[----:B------:R-:W-:-:S03]  /*0910*/  DMUL R14, R6, R6 ;  /* 0x00000006060e7228 */ /* 0x000fc60000000000 */
[----:B------:R-:W-:Y:S01]  /*0920*/  DFMA R12, R10, R12, UR6 ;  /* 0x000000060a0c7e2b */ /* 0x000fe2000800000c */
[----:B------:R-:W-:Y:S01]  /*0930*/  UMOV UR6, 0xe4faecd5 ;  /* 0xe4faecd500067882 */ /* 0x000fe20000000000 */
[----:B------:R-:W-:Y:S01]  /*0940*/  UMOV UR7, 0x3f1745cd ;  /* 0x3f1745cd00077882 */ /* 0x000fe20000000000 */
[----:B------:R-:W-:Y:S01]  /*0950*/  DFMA R18, -R6, -UR4, R18 ;  /* 0x8000000406127c2b */ /* 0x000fe20008000112 */
[----:B------:R-:W-:Y:S01]  /*0960*/  UMOV UR4, 0xb9e7b0 ;  /* 0x00b9e7b000047882 */ /* 0x000fe20000000000 */
[----:B------:R-:W-:-:S03]  /*0970*/  UMOV UR5, 0x3c46a4cb ;  /* 0x3c46a4cb00057882 */ /* 0x000fc60000000000 */
[----:B------:R-:W-:Y:S01]  /*0980*/  DFMA R12, R10, R12, UR6 ;  /* 0x000000060a0c7e2b */ /* 0x000fe2000800000c */
[----:B------:R-:W-:Y:S01]  /*0990*/  UMOV UR6, 0x258a578b ;  /* 0x258a578b00067882 */ /* 0x000fe20000000000 */
[----:B------:R-:W-:Y:S01]  /*09a0*/  UMOV UR7, 0x3f3c71c7 ;  /* 0x3f3c71c700077882 */ /* 0x000fe20000000000 */
[----:B------:R-:W-:-:S05]  /*09b0*/  DMUL R8, R8, R18 ;  /* 0x0000001208087228 */ /* 0x000fca0000000000 */
[----:B------:R-:W-:Y:S01]  /*09c0*/  DFMA R12, R10, R12, UR6 ;  /* 0x000000060a0c7e2b */ /* 0x000fe2000800000c */
[----:B------:R-:W-:Y:S01]  /*09d0*/  UMOV UR6, 0x9242b910 ;  /* 0x9242b91000067882 */ /* 0x000fe20000000000 */
[----:B------:R-:W-:-:S03]  /*09e0*/  UMOV UR7, 0x3f624924 ;  /* 0x3f62492400077882 */ /* 0x000fc60000000000 */
[----:B------:R-:W-:Y:S01]  /*09f0*/  IADD3 R23, PT, PT, R9, 0x100000, RZ ;  /* 0x0010000009177810 */ /* 0x000fe20007ffe0ff */
[----:B------:R-:W-:Y:S02]  /*0a00*/  IMAD.MOV.U32 R22, RZ, RZ, R8 ;  /* 0x000000ffff167224 */ /* 0x000fe400078e0008 */
[----:B------:R-:W-:Y:S01]  /*0a10*/  DFMA R12, R10, R12, UR6 ;  /* 0x000000060a0c7e2b */ /* 0x000fe2000800000c */
[----:B------:R-:W-:Y:S01]  /*0a20*/  UMOV UR6, 0x99999dfb ;  /* 0x99999dfb00067882 */ /* 0x000fe20000000000 */
[----:B------:R-:W-:-:S06]  /*0a30*/  UMOV UR7, 0x3f899999 ;  /* 0x3f89999900077882 */ /* 0x000fcc0000000000 */
[----:B------:R-:W-:Y:S01]  /*0a40*/  DFMA R16, R10, R12, UR6 ;  /* 0x000000060a107e2b */ /* 0x000fe2000800000c */
[----:B------:R-:W-:Y:S01]  /*0a50*/  UMOV UR6, 0x55555555 ;  /* 0x5555555500067882 */ /* 0x000fe20000000000 */
[----:B------:R-:W-:-:S06]  /*0a60*/  UMOV UR7, 0x3fb55555 ;  /* 0x3fb5555500077882 */ /* 0x000fcc0000000000 */
[----:B------:R-:W-:-:S08]  /*0a70*/  DFMA R12, R10, R16, UR6 ;  /* 0x000000060a0c7e2b */ /* 0x000fd00008000010 */
[----:B------:R-:W-:-:S08]  /*0a80*/  DADD R20, -R12, UR6 ;  /* 0x000000060c147e29 */ /* 0x000fd00008000100 */
[----:B------:R-:W-:Y:S02]  /*0a90*/  DFMA R20, R10, R16, R20 ;  /* 0x000000100a14722b */ /* 0x000fe40000000014 */
[----:B------:R-:W-:-:S06]  /*0aa0*/  DMUL R10, R6, R14 ;  /* 0x0000000e060a7228 */ /* 0x000fcc0000000000 */
[----:B------:R-:W-:Y:S01]  /*0ab0*/  DADD R18, R20, -UR4 ;  /* 0x8000000414127e29 */ /* 0x000fe20008000000 */
[----:B------:R-:W-:Y:S01]  /*0ac0*/  UMOV UR4, 0x0 ;  /* 0x0000000000047882 */ /* 0x000fe20000000000 */
[C---:B------:R-:W-:Y:S01]  /*0ad0*/  DFMA R24, R6.reuse, R14, -R10 ;  /* 0x0000000e0618722b */ /* 0x040fe2000000080a */
[----:B------:R-:W-:Y:S01]  /*0ae0*/  UMOV UR5, 0x3ff00000 ;  /* 0x3ff0000000057882 */ /* 0x000fe20000000000 */
[----:B------:R-:W-:-:S04]  /*0af0*/  DFMA R20, R6, R6, -R14 ;  /* 0x000000060614722b */ /* 0x000fc8000000080e */
[----:B------:R-:W-:Y:S02]  /*0b00*/  DADD R16, R12, R18 ;  /* 0x000000000c107229 */ /* 0x000fe40000000012 */
[----:B------:R-:W-:Y:S02]  /*0b10*/  DFMA R24, R8, R14, R24 ;  /* 0x0000000e0818722b */ /* 0x000fe40000000018 */
[----:B------:R-:W-:-:S04]  /*0b20*/  DFMA R20, R6, R22, R20 ;  /* 0x000000160614722b */ /* 0x000fc80000000014 */
[----:B------:R-:W-:Y:S02]  /*0b30*/  DMUL R14, R16, R10 ;  /* 0x0000000a100e7228 */ /* 0x000fe40000000000 */
[----:B------:R-:W-:Y:S02]  /*0b40*/  DADD R12, R12, -R16 ;  /* 0x000000000c0c7229 */ /* 0x000fe40000000810 */
[----:B------:R-:W-:-:S04]  /*0b50*/  DFMA R20, R6, R20, R24 ;  /* 0x000000140614722b */ /* 0x000fc80000000018 */
[----:B------:R-:W-:Y:S02]  /*0b60*/  DFMA R22, R16, R10, -R14 ;  /* 0x0000000a1016722b */ /* 0x000fe4000000080e */
[----:B------:R-:W-:-:S06]  /*0b70*/  DADD R12, R18, R12 ;  /* 0x00000000120c7229 */ /* 0x000fcc000000000c */
[----:B------:R-:W-:-:S08]  /*0b80*/  DFMA R20, R16, R20, R22 ;  /* 0x000000141014722b */ /* 0x000fd00000000016 */
[----:B------:R-:W-:-:S08]  /*0b90*/  DFMA R12, R12, R10, R20 ;  /* 0x0000000a0c0c722b */ /* 0x000fd00000000014 */
[----:B------:R-:W-:-:S08]  /*0ba0*/  DADD R16, R14, R12 ;  /* 0x000000000e107229 */ /* 0x000fd0000000000c */
[--C-:B------:R-:W-:Y:S02]  /*0bb0*/  DADD R10, R6, R16.reuse ;  /* 0x00000000060a7229 */ /* 0x100fe40000000010 */
[----:B------:R-:W-:-:S06]  /*0bc0*/  DADD R14, R14, -R16 ;  /* 0x000000000e0e7229 */ /* 0x000fcc0000000810 */
[----:B------:R-:W-:Y:S02]  /*0bd0*/  DADD R6, R6, -R10 ;  /* 0x0000000006067229 */ /* 0x000fe4000000080a */
[----:B------:R-:W-:-:S06]  /*0be0*/  DADD R14, R12, R14 ;  /* 0x000000000c0e7229 */ /* 0x000fcc000000000e */
[----:B------:R-:W-:-:S08]  /*0bf0*/  DADD R6, R16, R6 ;  /* 0x0000000010067229 */ /* 0x000fd00000000006 */
[----:B------:R-:W-:-:S08]  /*0c00*/  DADD R6, R14, R6 ;  /* 0x000000000e067229 */ /* 0x000fd00000000006 */
[----:B------:R-:W-:Y:S01]  /*0c10*/  DADD R12, R8, R6 ;  /* 0x00000000080c7229 */ /* 0x000fe20000000006 */
[----:B------:R-:W-:Y:S02]  /*0c20*/  IMAD.MOV.U32 R8, RZ, RZ, -0x105c611 ;  /* 0xfefa39efff087424 */ /* 0x000fe400078e00ff */
[----:B------:R-:W-:Y:S02]  /*0c30*/  IMAD.MOV.U32 R9, RZ, RZ, 0x3fe62e42 ;  /* 0x3fe62e42ff097424 */ /* 0x000fe400078e00ff */
[----:B------:R-:W-:-:S03]  /*0c40*/  IMAD.MOV.U32 R6, RZ, RZ, -0x105c611 ;  /* 0xfefa39efff067424 */ /* 0x000fc600078e00ff */
[----:B------:R-:W-:Y:S01]  /*0c50*/  DADD R14, R10, R12 ;  /* 0x000000000a0e7229 */ /* 0x000fe2000000000c */
[----:B------:R-:W-:-:S07]  /*0c60*/  IMAD.MOV.U32 R7, RZ, RZ, 0x3fe62e42 ;  /* 0x3fe62e42ff077424 */ /* 0x000fce00078e00ff */
[--C-:B------:R-:W-:Y:S02]  /*0c70*/  DFMA R8, R8, UR4, R14.reuse ;  /* 0x0000000408087c2b */ /* 0x100fe4000800000e */
[----:B------:R-:W-:-:S06]  /*0c80*/  DADD R10, R10, -R14 ;  /* 0x000000000a0a7229 */ /* 0x000fcc000000080e */
[----:B------:R-:W-:Y:S02]  /*0c90*/  DFMA R16, -R6, 1, R8 ;  /* 0x3ff000000610782b */ /* 0x000fe40000000108 */
[----:B------:R-:W-:Y:S01]  /*0ca0*/  DADD R10, R12, R10 ;  /* 0x000000000c0a7229 */ /* 0x000fe2000000000a */
[----:B------:R-:W-:Y:S01]  /*0cb0*/  IMAD.MOV.U32 R12, RZ, RZ, 0x3b39803f ;  /* 0x3b39803fff0c7424 */ /* 0x000fe200078e00ff */
[----:B------:R-:W-:-:S04]  /*0cc0*/  MOV R13, 0x3c7abc9e ;  /* 0x3c7abc9e000d7802 */ /* 0x000fc80000000f00 */
[----:B------:R-:W-:Y:S01]  /*0cd0*/  DADD R16, -R14, R16 ;  /* 0x000000000e107229 */ /* 0x000fe20000000110 */
[----:B------:R-:W-:Y:S01]  /*0ce0*/  LOP3.LUT R15, R3, 0xff0fffff, RZ, 0xc0, !PT ;  /* 0xff0fffff030f7812 */ /* 0x000fe200078ec0ff */
[----:B------:R-:W-:-:S03]  /*0cf0*/  IMAD.MOV.U32 R14, RZ, RZ, R2 ;  /* 0x000000ffff0e7224 */ /* 0x000fc600078e0002 */
[----:B------:R-:W-:-:S03]  /*0d00*/  SEL R15, R15, R3, P0 ;  /* 0x000000030f0f7207 */ /* 0x000fc60000000000 */
[----:B------:R-:W-:-:S08]  /*0d10*/  DADD R10, R10, -R16 ;  /* 0x000000000a0a7229 */ /* 0x000fd00000000810 */
[----:B------:R-:W-:Y:S01]  /*0d20*/  DFMA R10, R12, UR4, R10 ;  /* 0x000000040c0a7c2b */ /* 0x000fe2000800000a */
[----:B------:R-:W-:Y:S01]  /*0d30*/  UMOV UR4, 0x3b39803f ;  /* 0x3b39803f00047882 */ /* 0x000fe20000000000 */
[----:B------:R-:W-:-:S06]  /*0d40*/  UMOV UR5, 0x3c7abc9e ;  /* 0x3c7abc9e00057882 */ /* 0x000fcc0000000000 */
[----:B------:R-:W-:-:S08]  /*0d50*/  DADD R12, R8, R10 ;  /* 0x00000000080c7229 */ /* 0x000fd0000000000a */
[----:B------:R-:W-:Y:S02]  /*0d60*/  DADD R8, R8, -R12 ;  /* 0x0000000008087229 */ /* 0x000fe4000000080c */
[----:B------:R-:W-:-:S06]  /*0d70*/  DMUL R2, R12, R14 ;  /* 0x0000000e0c027228 */ /* 0x000fcc0000000000 */
[----:B------:R-:W-:Y:S02]  /*0d80*/  DADD R8, R10, R8 ;  /* 0x000000000a087229 */ /* 0x000fe40000000008 */
[----:B------:R-:W-:Y:S01]  /*0d90*/  DFMA R12, R12, R14, -R2 ;  /* 0x0000000e0c0c722b */ /* 0x000fe20000000802 */
[----:B------:R-:W-:Y:S02]  /*0da0*/  IMAD.MOV.U32 R10, RZ, RZ, 0x652b82fe ;  /* 0x652b82feff0a7424 */ /* 0x000fe400078e00ff */
[----:B------:R-:W-:-:S05]  /*0db0*/  IMAD.MOV.U32 R11, RZ, RZ, 0x3ff71547 ;  /* 0x3ff71547ff0b7424 */ /* 0x000fca00078e00ff */
[----:B------:R-:W-:-:S08]  /*0dc0*/  DFMA R12, R8, R14, R12 ;  /* 0x0000000e080c722b */ /* 0x000fd0000000000c */
[----:B------:R-:W-:-:S08]  /*0dd0*/  DADD R8, R2, R12 ;  /* 0x0000000002087229 */ /* 0x000fd0000000000c */
[----:B------:R-:W-:Y:S02]  /*0de0*/  DFMA R10, R8, R10, 6.75539944105574400000e+15 ;  /* 0x43380000080a742b */ /* 0x000fe4000000000a */
[----:B------:R-:W-:Y:S01]  /*0df0*/  FSETP.GEU.AND P0, PT, |R9|, 4.1917929649353027344, PT ;  /* 0x4086232b0900780b */ /* 0x000fe20003f0e200 */
[----:B------:R-:W-:-:S05]  /*0e00*/  DADD R2, R2, -R8 ;  /* 0x0000000002027229 */ /* 0x000fca0000000808 */
[----:B------:R-:W-:-:S03]  /*0e10*/  DADD R14, R10, -6.75539944105574400000e+15 ;  /* 0xc33800000a0e7429 */ /* 0x000fc60000000000 */
[----:B------:R-:W-:-:S05]  /*0e20*/  DADD R2, R12, R2 ;  /* 0x000000000c027229 */ /* 0x000fca0000000002 */
[----:B------:R-:W-:-:S08]  /*0e30*/  DFMA R6, R14, -R6, R8 ;  /* 0x800000060e06722b */ /* 0x000fd00000000008 */
[----:B------:R-:W-:Y:S01]  /*0e40*/  DFMA R6, R14, -UR4, R6 ;  /* 0x800000040e067c2b */ /* 0x000fe20008000006 */
[----:B------:R-:W-:Y:S01]  /*0e50*/  UMOV UR4, 0x69ce2bdf ;  /* 0x69ce2bdf00047882 */ /* 0x000fe20000000000 */
[----:B------:R-:W-:Y:S01]  /*0e60*/  IMAD.MOV.U32 R14, RZ, RZ, -0x35dec16 ;  /* 0xfca213eaff0e7424 */ /* 0x000fe200078e00ff */
[----:B------:R-:W-:Y:S01]  /*0e70*/  UMOV UR5, 0x3e5ade15 ;  /* 0x3e5ade1500057882 */ /* 0x000fe20000000000 */
[----:B------:R-:W-:-:S06]  /*0e80*/  IMAD.MOV.U32 R15, RZ, RZ, 0x3e928af3 ;  /* 0x3e928af3ff0f7424 */ /* 0x000fcc00078e00ff */
[----:B------:R-:W-:Y:S01]  /*0e90*/  DFMA R14, R6, UR4, R14 ;  /* 0x00000004060e7c2b */ /* 0x000fe2000800000e */
[----:B------:R-:W-:Y:S01]  /*0ea0*/  UMOV UR4, 0x62401315 ;  /* 0x6240131500047882 */ /* 0x000fe20000000000 */
[----:B------:R-:W-:-:S06]  /*0eb0*/  UMOV UR5, 0x3ec71dee ;  /* 0x3ec71dee00057882 */ /* 0x000fcc0000000000 */
[----:B------:R-:W-:Y:S01]  /*0ec0*/  DFMA R14, R6, R14, UR4 ;  /* 0x00000004060e7e2b */ /* 0x000fe2000800000e */
        /* <DEDUP_REMOVED lines=20> */
[----:B------:R-:W-:-:S08]  /*1010*/  DFMA R14, R6, R14, UR4 ;  /* 0x00000004060e7e2b */ /* 0x000fd0000800000e */
[----:B------:R-:W-:-:S08]  /*1020*/  DFMA R14, R6, R14, 1 ;  /* 0x3ff00000060e742b */ /* 0x000fd0000000000e */
[----:B------:R-:W-:-:S10]  /*1030*/  DFMA R14, R6, R14, 1 ;  /* 0x3ff00000060e742b */ /* 0x000fd4000000000e */
[----:B------:R-:W-:Y:S01]  /*1040*/  LEA R7, R10, R15, 0x14 ;  /* 0x0000000f0a077211 */ /* 0x000fe200078ea0ff */
[----:B------:R-:W-:Y:S01]  /*1050*/  IMAD.MOV.U32 R6, RZ, RZ, R14 ;  /* 0x000000ffff067224 */ /* 0x000fe200078e000e */
[----:B------:R-:W-:Y:S06]  /*1060*/  @!P0 BRA `(.L_x_7) ;  /* 0x0000000000308947 */ /* 0x000fec0003800000 */
[----:B------:R-:W-:Y:S01]  /*1070*/  FSETP.GEU.AND P1, PT, |R9|, 4.2275390625, PT ;  /* 0x408748000900780b */ /* 0x000fe20003f2e200 */
[C---:B------:R-:W-:Y:S02]  /*1080*/  DADD R6, R8.reuse, +INF ;  /* 0x7ff0000008067429 */ /* 0x040fe40000000000 */
[----:B------:R-:W-:-:S08]  /*1090*/  DSETP.GEU.AND P0, PT, R8, RZ, PT ;  /* 0x000000ff0800722a */ /* 0x000fd00003f0e000 */
[----:B------:R-:W-:Y:S02]  /*10a0*/  FSEL R6, R6, RZ, P0 ;  /* 0x000000ff06067208 */ /* 0x000fe40000000000 */
[----:B------:R-:W-:Y:S02]  /*10b0*/  @!P1 LEA.HI R5, R10, R10, RZ, 0x1 ;  /* 0x0000000a0a059211 */ /* 0x000fe400078f08ff */
[----:B------:R-:W-:Y:S02]  /*10c0*/  FSEL R7, R7, RZ, P0 ;  /* 0x000000ff07077208 */ /* 0x000fe40000000000 */
[----:B------:R-:W-:-:S05]  /*10d0*/  @!P1 SHF.R.S32.HI R5, RZ, 0x1, R5 ;  /* 0x00000001ff059819 */ /* 0x000fca0000011405 */
[----:B------:R-:W-:Y:S02]  /*10e0*/  @!P1 IMAD.IADD R8, R10, 0x1, -R5 ;  /* 0x000000010a089824 */ /* 0x000fe400078e0a05 */
[----:B------:R-:W-:-:S03]  /*10f0*/  @!P1 IMAD R15, R5, 0x100000, R15 ;  /* 0x00100000050f9824 */ /* 0x000fc600078e020f */
[----:B------:R-:W-:Y:S01]  /*1100*/  @!P1 LEA R9, R8, 0x3ff00000, 0x14 ;  /* 0x3ff0000008099811 */ /* 0x000fe200078ea0ff */
[----:B------:R-:W-:-:S06]  /*1110*/  @!P1 IMAD.MOV.U32 R8, RZ, RZ, RZ ;  /* 0x000000ffff089224 */ /* 0x000fcc00078e00ff */
[----:B------:R-:W-:-:S11]  /*1120*/  @!P1 DMUL R6, R14, R8 ;  /* 0x000000080e069228 */ /* 0x000fd60000000000 */
.L_x_7:
[----:B------:R-:W-:Y:S01]  /*1130*/  DFMA R2, R2, R6, R6 ;  /* 0x000000060202722b */ /* 0x000fe20000000006 */
[----:B------:R-:W-:Y:S01]  /*1140*/  IMAD.MOV.U32 R5, RZ, RZ, 0x0 ;  /* 0x00000000ff057424 */ /* 0x000fe200078e00ff */
[----:B------:R-:W-:-:S08]  /*1150*/  DSETP.NEU.AND P0, PT, |R6|, +INF , PT ;  /* 0x7ff000000600742a */ /* 0x000fd00003f0d200 */
[----:B------:R-:W-:Y:S02]  /*1160*/  FSEL R12, R6, R2, !P0 ;  /* 0x00000002060c7208 */ /* 0x000fe40004000000 */
[----:B------:R-:W-:Y:S01]  /*1170*/  FSEL R13, R7, R3, !P0 ;  /* 0x00000003070d7208 */ /* 0x000fe20004000000 */
[----:B------:R-:W-:Y:S06]  /*1180*/  RET.REL.NODEC R4 `(_Z9fibonacciiPi) ;  /* 0xffffffec049c7950 */ /* 0x000fec0003c3ffff */
.L_x_8:
[----:B------:R-:W-:-:S00]  /*1190*/  BRA `(.L_x_8) ;  /* 0xfffffffc00fc7947 */ /* 0x000fc0000383ffff */
[----:B------:R-:W-:-:S00]  /*11a0*/  NOP ;  /* 0x0000000000007918 */ /* 0x000fc00000000000 */
        /* <DEDUP_REMOVED lines=13> */
.L_x_10:


//--------------------- .nv.shared.reserved.0     --------------------------
	.section	.nv.shared.reserved.0,"aw",@nobits
	.weak		__nv_reservedSMEM_offset_0_alias
	.size		__nv_reservedSMEM_offset_0_alias, 0, 64
	.other		__nv_reservedSMEM_offset_0_alias,@"STO_CUDA_RESERVED_SHARED STV_DEFAULT"
__nv_reservedSMEM_offset_0_alias:
	.zero		0
	.zero		64


//--------------------- .nv.constant0._Z9fibonacciiPi --------------------------
	.section	.nv.constant0._Z9fibonacciiPi,"a",@progbits
	.sectionflags	@""
	.align	4
.nv.constant0._Z9fibonacciiPi:
	.zero		912


//--------------------- SYMBOLS --------------------------

	.type		.nv.reservedSmem.offset0,@object
	.size		.nv.reservedSmem.offset0,0x4
